//
// Generated by NVIDIA NVVM Compiler
//
// Compiler Build ID: CL-36424714
// Cuda compilation tools, release 13.0, V13.0.88
// Based on NVVM 20.0.0
//

.version 9.0
.target sm_100
.address_size 64

	// .globl	kernel_gpu5
// _ZZ11kernel_gpu5E5tmp_A has been demoted
// _ZZ11kernel_gpu5E5tmp_B has been demoted

.visible .entry kernel_gpu5(
	.param .u32 kernel_gpu5_param_0,
	.param .u32 kernel_gpu5_param_1,
	.param .u32 kernel_gpu5_param_2,
	.param .u64 .ptr .align 1 kernel_gpu5_param_3,
	.param .u64 .ptr .align 1 kernel_gpu5_param_4,
	.param .u64 .ptr .align 1 kernel_gpu5_param_5
)
{
	.reg .pred 	%p<8>;
	.reg .b32 	%r<83>;
	.reg .b64 	%rd<29>;
	.reg .b64 	%fd<368>;
	// demoted variable
	.shared .align 8 .b8 _ZZ11kernel_gpu5E5tmp_A[2048];
	// demoted variable
	.shared .align 8 .b8 _ZZ11kernel_gpu5E5tmp_B[2048];
	ld.param.u32 	%r35, [kernel_gpu5_param_1];
	ld.param.u32 	%r36, [kernel_gpu5_param_2];
	ld.param.u64 	%rd4, [kernel_gpu5_param_3];
	ld.param.u64 	%rd5, [kernel_gpu5_param_4];
	ld.param.u64 	%rd3, [kernel_gpu5_param_5];
	cvta.to.global.u64 	%rd1, %rd5;
	cvta.to.global.u64 	%rd2, %rd4;
	mov.u32 	%r1, %ctaid.y;
	mov.u32 	%r2, %ctaid.x;
	mov.u32 	%r3, %tid.y;
	mov.u32 	%r4, %tid.x;
	shr.s32 	%r37, %r36, 31;
	shr.u32 	%r38, %r37, 28;
	add.s32 	%r39, %r36, %r38;
	shr.s32 	%r5, %r39, 4;
	setp.lt.s32 	%p1, %r36, 16;
	mov.f64 	%fd367, 0d0000000000000000;
	@%p1 bra 	$L__BB0_9;
	shl.b32 	%r41, %r1, 4;
	add.s32 	%r42, %r41, %r3;
	mad.lo.s32 	%r6, %r42, %r36, %r4;
	shl.b32 	%r43, %r3, 7;
	mov.u32 	%r44, _ZZ11kernel_gpu5E5tmp_A;
	add.s32 	%r7, %r44, %r43;
	shl.b32 	%r45, %r4, 3;
	add.s32 	%r8, %r7, %r45;
	shl.b32 	%r9, %r2, 4;
	mov.u32 	%r46, _ZZ11kernel_gpu5E5tmp_B;
	add.s32 	%r11, %r46, %r45;
	add.s32 	%r10, %r11, %r43;
	add.s32 	%r47, %r5, -1;
	setp.lt.u32 	%p2, %r47, 3;
	mov.f64 	%fd367, 0d0000000000000000;
	mov.b32 	%r82, 0;
	@%p2 bra 	$L__BB0_4;
	and.b32  	%r48, %r5, 134217724;
	neg.s32 	%r80, %r48;
	add.s32 	%r49, %r3, 48;
	mad.lo.s32 	%r50, %r35, %r49, %r4;
	add.s32 	%r78, %r50, %r9;
	shl.b32 	%r14, %r35, 6;
	add.s32 	%r51, %r3, 32;
	mad.lo.s32 	%r52, %r35, %r51, %r4;
	add.s32 	%r77, %r52, %r9;
	add.s32 	%r53, %r3, 16;
	mad.lo.s32 	%r54, %r35, %r53, %r4;
	add.s32 	%r76, %r54, %r9;
	mad.lo.s32 	%r55, %r3, %r35, %r4;
	add.s32 	%r75, %r55, %r9;
	mov.f64 	%fd367, 0d0000000000000000;
	mov.u32 	%r79, %r6;
$L__BB0_3:
	.pragma "nounroll";
	and.b32  	%r82, %r5, 134217724;
	mul.wide.s32 	%rd6, %r79, 8;
	add.s64 	%rd7, %rd2, %rd6;
	ld.global.f64 	%fd14, [%rd7];
	st.shared.f64 	[%r8], %fd14;
	mul.wide.s32 	%rd8, %r75, 8;
	add.s64 	%rd9, %rd1, %rd8;
	ld.global.f64 	%fd15, [%rd9];
	st.shared.f64 	[%r10], %fd15;
	bar.sync 	0;
	ld.shared.f64 	%fd16, [%r7];
	ld.shared.f64 	%fd17, [%r11];
	fma.rn.f64 	%fd18, %fd16, %fd17, %fd367;
	ld.shared.f64 	%fd19, [%r7+8];
	ld.shared.f64 	%fd20, [%r11+128];
	fma.rn.f64 	%fd21, %fd19, %fd20, %fd18;
	ld.shared.f64 	%fd22, [%r7+16];
	ld.shared.f64 	%fd23, [%r11+256];
	fma.rn.f64 	%fd24, %fd22, %fd23, %fd21;
	ld.shared.f64 	%fd25, [%r7+24];
	ld.shared.f64 	%fd26, [%r11+384];
	fma.rn.f64 	%fd27, %fd25, %fd26, %fd24;
	ld.shared.f64 	%fd28, [%r7+32];
	ld.shared.f64 	%fd29, [%r11+512];
	fma.rn.f64 	%fd30, %fd28, %fd29, %fd27;
	ld.shared.f64 	%fd31, [%r7+40];
	ld.shared.f64 	%fd32, [%r11+640];
	fma.rn.f64 	%fd33, %fd31, %fd32, %fd30;
	ld.shared.f64 	%fd34, [%r7+48];
	ld.shared.f64 	%fd35, [%r11+768];
	fma.rn.f64 	%fd36, %fd34, %fd35, %fd33;
	ld.shared.f64 	%fd37, [%r7+56];
	ld.shared.f64 	%fd38, [%r11+896];
	fma.rn.f64 	%fd39, %fd37, %fd38, %fd36;
	ld.shared.f64 	%fd40, [%r7+64];
	ld.shared.f64 	%fd41, [%r11+1024];
	fma.rn.f64 	%fd42, %fd40, %fd41, %fd39;
	ld.shared.f64 	%fd43, [%r7+72];
	ld.shared.f64 	%fd44, [%r11+1152];
	fma.rn.f64 	%fd45, %fd43, %fd44, %fd42;
	ld.shared.f64 	%fd46, [%r7+80];
	ld.shared.f64 	%fd47, [%r11+1280];
	fma.rn.f64 	%fd48, %fd46, %fd47, %fd45;
	ld.shared.f64 	%fd49, [%r7+88];
	ld.shared.f64 	%fd50, [%r11+1408];
	fma.rn.f64 	%fd51, %fd49, %fd50, %fd48;
	ld.shared.f64 	%fd52, [%r7+96];
	ld.shared.f64 	%fd53, [%r11+1536];
	fma.rn.f64 	%fd54, %fd52, %fd53, %fd51;
	ld.shared.f64 	%fd55, [%r7+104];
	ld.shared.f64 	%fd56, [%r11+1664];
	fma.rn.f64 	%fd57, %fd55, %fd56, %fd54;
	ld.shared.f64 	%fd58, [%r7+112];
	ld.shared.f64 	%fd59, [%r11+1792];
	fma.rn.f64 	%fd60, %fd58, %fd59, %fd57;
	ld.shared.f64 	%fd61, [%r7+120];
	ld.shared.f64 	%fd62, [%r11+1920];
	fma.rn.f64 	%fd63, %fd61, %fd62, %fd60;
	bar.sync 	0;
	ld.global.f64 	%fd64, [%rd7+128];
	st.shared.f64 	[%r8], %fd64;
	mul.wide.s32 	%rd10, %r76, 8;
	add.s64 	%rd11, %rd1, %rd10;
	ld.global.f64 	%fd65, [%rd11];
	st.shared.f64 	[%r10], %fd65;
	bar.sync 	0;
	ld.shared.f64 	%fd66, [%r7];
	ld.shared.f64 	%fd67, [%r11];
	fma.rn.f64 	%fd68, %fd66, %fd67, %fd63;
	ld.shared.f64 	%fd69, [%r7+8];
	ld.shared.f64 	%fd70, [%r11+128];
	fma.rn.f64 	%fd71, %fd69, %fd70, %fd68;
	ld.shared.f64 	%fd72, [%r7+16];
	ld.shared.f64 	%fd73, [%r11+256];
	fma.rn.f64 	%fd74, %fd72, %fd73, %fd71;
	ld.shared.f64 	%fd75, [%r7+24];
	ld.shared.f64 	%fd76, [%r11+384];
	fma.rn.f64 	%fd77, %fd75, %fd76, %fd74;
	ld.shared.f64 	%fd78, [%r7+32];
	ld.shared.f64 	%fd79, [%r11+512];
	fma.rn.f64 	%fd80, %fd78, %fd79, %fd77;
	ld.shared.f64 	%fd81, [%r7+40];
	ld.shared.f64 	%fd82, [%r11+640];
	fma.rn.f64 	%fd83, %fd81, %fd82, %fd80;
	ld.shared.f64 	%fd84, [%r7+48];
	ld.shared.f64 	%fd85, [%r11+768];
	fma.rn.f64 	%fd86, %fd84, %fd85, %fd83;
	ld.shared.f64 	%fd87, [%r7+56];
	ld.shared.f64 	%fd88, [%r11+896];
	fma.rn.f64 	%fd89, %fd87, %fd88, %fd86;
	ld.shared.f64 	%fd90, [%r7+64];
	ld.shared.f64 	%fd91, [%r11+1024];
	fma.rn.f64 	%fd92, %fd90, %fd91, %fd89;
	ld.shared.f64 	%fd93, [%r7+72];
	ld.shared.f64 	%fd94, [%r11+1152];
	fma.rn.f64 	%fd95, %fd93, %fd94, %fd92;
	ld.shared.f64 	%fd96, [%r7+80];
	ld.shared.f64 	%fd97, [%r11+1280];
	fma.rn.f64 	%fd98, %fd96, %fd97, %fd95;
	ld.shared.f64 	%fd99, [%r7+88];
	ld.shared.f64 	%fd100, [%r11+1408];
	fma.rn.f64 	%fd101, %fd99, %fd100, %fd98;
	ld.shared.f64 	%fd102, [%r7+96];
	ld.shared.f64 	%fd103, [%r11+1536];
	fma.rn.f64 	%fd104, %fd102, %fd103, %fd101;
	ld.shared.f64 	%fd105, [%r7+104];
	ld.shared.f64 	%fd106, [%r11+1664];
	fma.rn.f64 	%fd107, %fd105, %fd106, %fd104;
	ld.shared.f64 	%fd108, [%r7+112];
	ld.shared.f64 	%fd109, [%r11+1792];
	fma.rn.f64 	%fd110, %fd108, %fd109, %fd107;
	ld.shared.f64 	%fd111, [%r7+120];
	ld.shared.f64 	%fd112, [%r11+1920];
	fma.rn.f64 	%fd113, %fd111, %fd112, %fd110;
	bar.sync 	0;
	ld.global.f64 	%fd114, [%rd7+256];
	st.shared.f64 	[%r8], %fd114;
	mul.wide.s32 	%rd12, %r77, 8;
	add.s64 	%rd13, %rd1, %rd12;
	ld.global.f64 	%fd115, [%rd13];
	st.shared.f64 	[%r10], %fd115;
	bar.sync 	0;
	ld.shared.f64 	%fd116, [%r7];
	ld.shared.f64 	%fd117, [%r11];
	fma.rn.f64 	%fd118, %fd116, %fd117, %fd113;
	ld.shared.f64 	%fd119, [%r7+8];
	ld.shared.f64 	%fd120, [%r11+128];
	fma.rn.f64 	%fd121, %fd119, %fd120, %fd118;
	ld.shared.f64 	%fd122, [%r7+16];
	ld.shared.f64 	%fd123, [%r11+256];
	fma.rn.f64 	%fd124, %fd122, %fd123, %fd121;
	ld.shared.f64 	%fd125, [%r7+24];
	ld.shared.f64 	%fd126, [%r11+384];
	fma.rn.f64 	%fd127, %fd125, %fd126, %fd124;
	ld.shared.f64 	%fd128, [%r7+32];
	ld.shared.f64 	%fd129, [%r11+512];
	fma.rn.f64 	%fd130, %fd128, %fd129, %fd127;
	ld.shared.f64 	%fd131, [%r7+40];
	ld.shared.f64 	%fd132, [%r11+640];
	fma.rn.f64 	%fd133, %fd131, %fd132, %fd130;
	ld.shared.f64 	%fd134, [%r7+48];
	ld.shared.f64 	%fd135, [%r11+768];
	fma.rn.f64 	%fd136, %fd134, %fd135, %fd133;
	ld.shared.f64 	%fd137, [%r7+56];
	ld.shared.f64 	%fd138, [%r11+896];
	fma.rn.f64 	%fd139, %fd137, %fd138, %fd136;
	ld.shared.f64 	%fd140, [%r7+64];
	ld.shared.f64 	%fd141, [%r11+1024];
	fma.rn.f64 	%fd142, %fd140, %fd141, %fd139;
	ld.shared.f64 	%fd143, [%r7+72];
	ld.shared.f64 	%fd144, [%r11+1152];
	fma.rn.f64 	%fd145, %fd143, %fd144, %fd142;
	ld.shared.f64 	%fd146, [%r7+80];
	ld.shared.f64 	%fd147, [%r11+1280];
	fma.rn.f64 	%fd148, %fd146, %fd147, %fd145;
	ld.shared.f64 	%fd149, [%r7+88];
	ld.shared.f64 	%fd150, [%r11+1408];
	fma.rn.f64 	%fd151, %fd149, %fd150, %fd148;
	ld.shared.f64 	%fd152, [%r7+96];
	ld.shared.f64 	%fd153, [%r11+1536];
	fma.rn.f64 	%fd154, %fd152, %fd153, %fd151;
	ld.shared.f64 	%fd155, [%r7+104];
	ld.shared.f64 	%fd156, [%r11+1664];
	fma.rn.f64 	%fd157, %fd155, %fd156, %fd154;
	ld.shared.f64 	%fd158, [%r7+112];
	ld.shared.f64 	%fd159, [%r11+1792];
	fma.rn.f64 	%fd160, %fd158, %fd159, %fd157;
	ld.shared.f64 	%fd161, [%r7+120];
	ld.shared.f64 	%fd162, [%r11+1920];
	fma.rn.f64 	%fd163, %fd161, %fd162, %fd160;
	bar.sync 	0;
	ld.global.f64 	%fd164, [%rd7+384];
	st.shared.f64 	[%r8], %fd164;
	mul.wide.s32 	%rd14, %r78, 8;
	add.s64 	%rd15, %rd1, %rd14;
	ld.global.f64 	%fd165, [%rd15];
	st.shared.f64 	[%r10], %fd165;
	bar.sync 	0;
	ld.shared.f64 	%fd166, [%r7];
	ld.shared.f64 	%fd167, [%r11];
	fma.rn.f64 	%fd168, %fd166, %fd167, %fd163;
	ld.shared.f64 	%fd169, [%r7+8];
	ld.shared.f64 	%fd170, [%r11+128];
	fma.rn.f64 	%fd171, %fd169, %fd170, %fd168;
	ld.shared.f64 	%fd172, [%r7+16];
	ld.shared.f64 	%fd173, [%r11+256];
	fma.rn.f64 	%fd174, %fd172, %fd173, %fd171;
	ld.shared.f64 	%fd175, [%r7+24];
	ld.shared.f64 	%fd176, [%r11+384];
	fma.rn.f64 	%fd177, %fd175, %fd176, %fd174;
	ld.shared.f64 	%fd178, [%r7+32];
	ld.shared.f64 	%fd179, [%r11+512];
	fma.rn.f64 	%fd180, %fd178, %fd179, %fd177;
	ld.shared.f64 	%fd181, [%r7+40];
	ld.shared.f64 	%fd182, [%r11+640];
	fma.rn.f64 	%fd183, %fd181, %fd182, %fd180;
	ld.shared.f64 	%fd184, [%r7+48];
	ld.shared.f64 	%fd185, [%r11+768];
	fma.rn.f64 	%fd186, %fd184, %fd185, %fd183;
	ld.shared.f64 	%fd187, [%r7+56];
	ld.shared.f64 	%fd188, [%r11+896];
	fma.rn.f64 	%fd189, %fd187, %fd188, %fd186;
	ld.shared.f64 	%fd190, [%r7+64];
	ld.shared.f64 	%fd191, [%r11+1024];
	fma.rn.f64 	%fd192, %fd190, %fd191, %fd189;
	ld.shared.f64 	%fd193, [%r7+72];
	ld.shared.f64 	%fd194, [%r11+1152];
	fma.rn.f64 	%fd195, %fd193, %fd194, %fd192;
	ld.shared.f64 	%fd196, [%r7+80];
	ld.shared.f64 	%fd197, [%r11+1280];
	fma.rn.f64 	%fd198, %fd196, %fd197, %fd195;
	ld.shared.f64 	%fd199, [%r7+88];
	ld.shared.f64 	%fd200, [%r11+1408];
	fma.rn.f64 	%fd201, %fd199, %fd200, %fd198;
	ld.shared.f64 	%fd202, [%r7+96];
	ld.shared.f64 	%fd203, [%r11+1536];
	fma.rn.f64 	%fd204, %fd202, %fd203, %fd201;
	ld.shared.f64 	%fd205, [%r7+104];
	ld.shared.f64 	%fd206, [%r11+1664];
	fma.rn.f64 	%fd207, %fd205, %fd206, %fd204;
	ld.shared.f64 	%fd208, [%r7+112];
	ld.shared.f64 	%fd209, [%r11+1792];
	fma.rn.f64 	%fd210, %fd208, %fd209, %fd207;
	ld.shared.f64 	%fd211, [%r7+120];
	ld.shared.f64 	%fd212, [%r11+1920];
	fma.rn.f64 	%fd367, %fd211, %fd212, %fd210;
	bar.sync 	0;
	add.s32 	%r80, %r80, 4;
	add.s32 	%r79, %r79, 64;
	add.s32 	%r78, %r78, %r14;
	add.s32 	%r77, %r77, %r14;
	add.s32 	%r76, %r76, %r14;
	add.s32 	%r75, %r75, %r14;
	setp.ne.s32 	%p3, %r80, 0;
	@%p3 bra 	$L__BB0_3;
$L__BB0_4:
	and.b32  	%r32, %r5, 3;
	setp.eq.s32 	%p4, %r32, 0;
	@%p4 bra 	$L__BB0_9;
	setp.eq.s32 	%p5, %r32, 1;
	@%p5 bra 	$L__BB0_7;
	shl.b32 	%r56, %r82, 4;
	add.s32 	%r57, %r6, %r56;
	mul.wide.s32 	%rd16, %r57, 8;
	add.s64 	%rd17, %rd2, %rd16;
	ld.global.f64 	%fd214, [%rd17];
	st.shared.f64 	[%r8], %fd214;
	add.s32 	%r58, %r56, %r3;
	shl.b32 	%r59, %r2, 4;
	add.s32 	%r60, %r59, %r4;
	mad.lo.s32 	%r61, %r58, %r35, %r60;
	mul.wide.s32 	%rd18, %r61, 8;
	add.s64 	%rd19, %rd1, %rd18;
	ld.global.f64 	%fd215, [%rd19];
	st.shared.f64 	[%r10], %fd215;
	bar.sync 	0;
	ld.shared.f64 	%fd216, [%r7];
	ld.shared.f64 	%fd217, [%r11];
	fma.rn.f64 	%fd218, %fd216, %fd217, %fd367;
	ld.shared.f64 	%fd219, [%r7+8];
	ld.shared.f64 	%fd220, [%r11+128];
	fma.rn.f64 	%fd221, %fd219, %fd220, %fd218;
	ld.shared.f64 	%fd222, [%r7+16];
	ld.shared.f64 	%fd223, [%r11+256];
	fma.rn.f64 	%fd224, %fd222, %fd223, %fd221;
	ld.shared.f64 	%fd225, [%r7+24];
	ld.shared.f64 	%fd226, [%r11+384];
	fma.rn.f64 	%fd227, %fd225, %fd226, %fd224;
	ld.shared.f64 	%fd228, [%r7+32];
	ld.shared.f64 	%fd229, [%r11+512];
	fma.rn.f64 	%fd230, %fd228, %fd229, %fd227;
	ld.shared.f64 	%fd231, [%r7+40];
	ld.shared.f64 	%fd232, [%r11+640];
	fma.rn.f64 	%fd233, %fd231, %fd232, %fd230;
	ld.shared.f64 	%fd234, [%r7+48];
	ld.shared.f64 	%fd235, [%r11+768];
	fma.rn.f64 	%fd236, %fd234, %fd235, %fd233;
	ld.shared.f64 	%fd237, [%r7+56];
	ld.shared.f64 	%fd238, [%r11+896];
	fma.rn.f64 	%fd239, %fd237, %fd238, %fd236;
	ld.shared.f64 	%fd240, [%r7+64];
	ld.shared.f64 	%fd241, [%r11+1024];
	fma.rn.f64 	%fd242, %fd240, %fd241, %fd239;
	ld.shared.f64 	%fd243, [%r7+72];
	ld.shared.f64 	%fd244, [%r11+1152];
	fma.rn.f64 	%fd245, %fd243, %fd244, %fd242;
	ld.shared.f64 	%fd246, [%r7+80];
	ld.shared.f64 	%fd247, [%r11+1280];
	fma.rn.f64 	%fd248, %fd246, %fd247, %fd245;
	ld.shared.f64 	%fd249, [%r7+88];
	ld.shared.f64 	%fd250, [%r11+1408];
	fma.rn.f64 	%fd251, %fd249, %fd250, %fd248;
	ld.shared.f64 	%fd252, [%r7+96];
	ld.shared.f64 	%fd253, [%r11+1536];
	fma.rn.f64 	%fd254, %fd252, %fd253, %fd251;
	ld.shared.f64 	%fd255, [%r7+104];
	ld.shared.f64 	%fd256, [%r11+1664];
	fma.rn.f64 	%fd257, %fd255, %fd256, %fd254;
	ld.shared.f64 	%fd258, [%r7+112];
	ld.shared.f64 	%fd259, [%r11+1792];
	fma.rn.f64 	%fd260, %fd258, %fd259, %fd257;
	ld.shared.f64 	%fd261, [%r7+120];
	ld.shared.f64 	%fd262, [%r11+1920];
	fma.rn.f64 	%fd263, %fd261, %fd262, %fd260;
	bar.sync 	0;
	ld.global.f64 	%fd264, [%rd17+128];
	st.shared.f64 	[%r8], %fd264;
	add.s32 	%r62, %r58, 16;
	mad.lo.s32 	%r63, %r62, %r35, %r60;
	mul.wide.s32 	%rd20, %r63, 8;
	add.s64 	%rd21, %rd1, %rd20;
	ld.global.f64 	%fd265, [%rd21];
	st.shared.f64 	[%r10], %fd265;
	bar.sync 	0;
	ld.shared.f64 	%fd266, [%r7];
	ld.shared.f64 	%fd267, [%r11];
	fma.rn.f64 	%fd268, %fd266, %fd267, %fd263;
	ld.shared.f64 	%fd269, [%r7+8];
	ld.shared.f64 	%fd270, [%r11+128];
	fma.rn.f64 	%fd271, %fd269, %fd270, %fd268;
	ld.shared.f64 	%fd272, [%r7+16];
	ld.shared.f64 	%fd273, [%r11+256];
	fma.rn.f64 	%fd274, %fd272, %fd273, %fd271;
	ld.shared.f64 	%fd275, [%r7+24];
	ld.shared.f64 	%fd276, [%r11+384];
	fma.rn.f64 	%fd277, %fd275, %fd276, %fd274;
	ld.shared.f64 	%fd278, [%r7+32];
	ld.shared.f64 	%fd279, [%r11+512];
	fma.rn.f64 	%fd280, %fd278, %fd279, %fd277;
	ld.shared.f64 	%fd281, [%r7+40];
	ld.shared.f64 	%fd282, [%r11+640];
	fma.rn.f64 	%fd283, %fd281, %fd282, %fd280;
	ld.shared.f64 	%fd284, [%r7+48];
	ld.shared.f64 	%fd285, [%r11+768];
	fma.rn.f64 	%fd286, %fd284, %fd285, %fd283;
	ld.shared.f64 	%fd287, [%r7+56];
	ld.shared.f64 	%fd288, [%r11+896];
	fma.rn.f64 	%fd289, %fd287, %fd288, %fd286;
	ld.shared.f64 	%fd290, [%r7+64];
	ld.shared.f64 	%fd291, [%r11+1024];
	fma.rn.f64 	%fd292, %fd290, %fd291, %fd289;
	ld.shared.f64 	%fd293, [%r7+72];
	ld.shared.f64 	%fd294, [%r11+1152];
	fma.rn.f64 	%fd295, %fd293, %fd294, %fd292;
	ld.shared.f64 	%fd296, [%r7+80];
	ld.shared.f64 	%fd297, [%r11+1280];
	fma.rn.f64 	%fd298, %fd296, %fd297, %fd295;
	ld.shared.f64 	%fd299, [%r7+88];
	ld.shared.f64 	%fd300, [%r11+1408];
	fma.rn.f64 	%fd301, %fd299, %fd300, %fd298;
	ld.shared.f64 	%fd302, [%r7+96];
	ld.shared.f64 	%fd303, [%r11+1536];
	fma.rn.f64 	%fd304, %fd302, %fd303, %fd301;
	ld.shared.f64 	%fd305, [%r7+104];
	ld.shared.f64 	%fd306, [%r11+1664];
	fma.rn.f64 	%fd307, %fd305, %fd306, %fd304;
	ld.shared.f64 	%fd308, [%r7+112];
	ld.shared.f64 	%fd309, [%r11+1792];
	fma.rn.f64 	%fd310, %fd308, %fd309, %fd307;
	ld.shared.f64 	%fd311, [%r7+120];
	ld.shared.f64 	%fd312, [%r11+1920];
	fma.rn.f64 	%fd367, %fd311, %fd312, %fd310;
	bar.sync 	0;
	add.s32 	%r82, %r82, 2;
$L__BB0_7:
	and.b32  	%r64, %r5, 1;
	setp.eq.b32 	%p6, %r64, 1;
	not.pred 	%p7, %p6;
	@%p7 bra 	$L__BB0_9;
	shl.b32 	%r65, %r82, 4;
	add.s32 	%r66, %r6, %r65;
	mul.wide.s32 	%rd22, %r66, 8;
	add.s64 	%rd23, %rd2, %rd22;
	ld.global.f64 	%fd313, [%rd23];
	st.shared.f64 	[%r8], %fd313;
	add.s32 	%r67, %r65, %r3;
	shl.b32 	%r68, %r2, 4;
	add.s32 	%r69, %r68, %r4;
	mad.lo.s32 	%r70, %r67, %r35, %r69;
	mul.wide.s32 	%rd24, %r70, 8;
	add.s64 	%rd25, %rd1, %rd24;
	ld.global.f64 	%fd314, [%rd25];
	st.shared.f64 	[%r10], %fd314;
	bar.sync 	0;
	ld.shared.f64 	%fd315, [%r7];
	ld.shared.f64 	%fd316, [%r11];
	fma.rn.f64 	%fd317, %fd315, %fd316, %fd367;
	ld.shared.f64 	%fd318, [%r7+8];
	ld.shared.f64 	%fd319, [%r11+128];
	fma.rn.f64 	%fd320, %fd318, %fd319, %fd317;
	ld.shared.f64 	%fd321, [%r7+16];
	ld.shared.f64 	%fd322, [%r11+256];
	fma.rn.f64 	%fd323, %fd321, %fd322, %fd320;
	ld.shared.f64 	%fd324, [%r7+24];
	ld.shared.f64 	%fd325, [%r11+384];
	fma.rn.f64 	%fd326, %fd324, %fd325, %fd323;
	ld.shared.f64 	%fd327, [%r7+32];
	ld.shared.f64 	%fd328, [%r11+512];
	fma.rn.f64 	%fd329, %fd327, %fd328, %fd326;
	ld.shared.f64 	%fd330, [%r7+40];
	ld.shared.f64 	%fd331, [%r11+640];
	fma.rn.f64 	%fd332, %fd330, %fd331, %fd329;
	ld.shared.f64 	%fd333, [%r7+48];
	ld.shared.f64 	%fd334, [%r11+768];
	fma.rn.f64 	%fd335, %fd333, %fd334, %fd332;
	ld.shared.f64 	%fd336, [%r7+56];
	ld.shared.f64 	%fd337, [%r11+896];
	fma.rn.f64 	%fd338, %fd336, %fd337, %fd335;
	ld.shared.f64 	%fd339, [%r7+64];
	ld.shared.f64 	%fd340, [%r11+1024];
	fma.rn.f64 	%fd341, %fd339, %fd340, %fd338;
	ld.shared.f64 	%fd342, [%r7+72];
	ld.shared.f64 	%fd343, [%r11+1152];
	fma.rn.f64 	%fd344, %fd342, %fd343, %fd341;
	ld.shared.f64 	%fd345, [%r7+80];
	ld.shared.f64 	%fd346, [%r11+1280];
	fma.rn.f64 	%fd347, %fd345, %fd346, %fd344;
	ld.shared.f64 	%fd348, [%r7+88];
	ld.shared.f64 	%fd349, [%r11+1408];
	fma.rn.f64 	%fd350, %fd348, %fd349, %fd347;
	ld.shared.f64 	%fd351, [%r7+96];
	ld.shared.f64 	%fd352, [%r11+1536];
	fma.rn.f64 	%fd353, %fd351, %fd352, %fd350;
	ld.shared.f64 	%fd354, [%r7+104];
	ld.shared.f64 	%fd355, [%r11+1664];
	fma.rn.f64 	%fd356, %fd354, %fd355, %fd353;
	ld.shared.f64 	%fd357, [%r7+112];
	ld.shared.f64 	%fd358, [%r11+1792];
	fma.rn.f64 	%fd359, %fd357, %fd358, %fd356;
	ld.shared.f64 	%fd360, [%r7+120];
	ld.shared.f64 	%fd361, [%r11+1920];
	fma.rn.f64 	%fd367, %fd360, %fd361, %fd359;
	bar.sync 	0;
$L__BB0_9:
	cvta.to.global.u64 	%rd26, %rd3;
	mad.lo.s32 	%r71, %r35, %r3, %r4;
	mad.lo.s32 	%r72, %r35, %r1, %r2;
	shl.b32 	%r73, %r72, 4;
	add.s32 	%r74, %r73, %r71;
	mul.wide.s32 	%rd27, %r74, 8;
	add.s64 	%rd28, %rd26, %rd27;
	st.global.f64 	[%rd28], %fd367;
	ret;

}


// ===== COMPILED SASS (sm_100) =====

	.target	sm_100

	.elftype	@"ET_EXEC"


//--------------------- .note.nv.tkinfo           --------------------------
	.section	.note.nv.tkinfo,"",@"SHT_NOTE"
	.sectionflags	@"SHF_NOTE_NV_TKINFO"
	.tkinfo
        /*0018*/ 	.word	0x00000002
        /*0030*/ 	.string	""
        /*0030*/ 	.string	"ptxas"
        /*0030*/ 	.string	"Cuda compilation tools, release 13.0, V13.0.88"
        /*0030*/ 	.string	"Build cuda_13.0.r13.0/compiler.36424714_0"
        /*0030*/ 	.string	"-arch sm_100 -m 64 "



//--------------------- .note.nv.cuinfo           --------------------------
	.section	.note.nv.cuinfo,"",@"SHT_NOTE"
	.sectionflags	@"SHF_NOTE_NV_CUINFO"
        /*0018*/ 	.short	0x0002
        /*001a*/ 	.short	0x0064
        /*001c*/ 	.short	0x0082
	.zero		2


//--------------------- .nv.info                  --------------------------
	.section	.nv.info,"",@"SHT_CUDA_INFO"
	.align	4


	//----- nvinfo : EIATTR_REGCOUNT
	.align		4
        /*0000*/ 	.byte	0x04, 0x2f
        /*0002*/ 	.short	(.L_1 - .L_0)
	.align		4
.L_0:
        /*0004*/ 	.word	index@(kernel_gpu5)
        /*0008*/ 	.word	0x00000028


	//----- nvinfo : EIATTR_FRAME_SIZE
	.align		4
.L_1:
        /*000c*/ 	.byte	0x04, 0x11
        /*000e*/ 	.short	(.L_3 - .L_2)
	.align		4
.L_2:
        /*0010*/ 	.word	index@(kernel_gpu5)
        /*0014*/ 	.word	0x00000000


	//----- nvinfo : EIATTR_MIN_STACK_SIZE
	.align		4
.L_3:
        /*0018*/ 	.byte	0x04, 0x12
        /*001a*/ 	.short	(.L_5 - .L_4)
	.align		4
.L_4:
        /*001c*/ 	.word	index@(kernel_gpu5)
        /*0020*/ 	.word	0x00000000
.L_5:


//--------------------- .nv.compat                --------------------------
	.section	.nv.compat,"",@"SHT_CUDA_COMPAT_INFO"
	.align	4
        /*0000*/ 	.byte	0x02, 0x09, 0x00, 0x00, 0x02, 0x02, 0x01, 0x00, 0x02, 0x05, 0x05, 0x00, 0x03, 0x07, 0x01, 0x01
        /*0010*/ 	.byte	0x02, 0x03, 0x00, 0x00, 0x02, 0x06, 0x01, 0x00, 0x04, 0x0b, 0x08, 0x00, 0x01, 0x00, 0x00, 0x00
        /*0020*/ 	.byte	0x00, 0x00, 0x00, 0x00


//--------------------- .nv.info.kernel_gpu5      --------------------------
	.section	.nv.info.kernel_gpu5,"",@"SHT_CUDA_INFO"
	.sectionflags	@""
	.align	4


	//----- nvinfo : EIATTR_CUDA_API_VERSION
	.align		4
        /*0000*/ 	.byte	0x04, 0x37
        /*0002*/ 	.short	(.L_7 - .L_6)
.L_6:
        /*0004*/ 	.word	0x00000082


	//----- nvinfo : EIATTR_KPARAM_INFO
	.align		4
.L_7:
        /*0008*/ 	.byte	0x04, 0x17
        /*000a*/ 	.short	(.L_9 - .L_8)
.L_8:
        /*000c*/ 	.word	0x00000000
        /*0010*/ 	.short	0x0005
        /*0012*/ 	.short	0x0020
        /*0014*/ 	.byte	0x00, 0xf5, 0x21, 0x00


	//----- nvinfo : EIATTR_KPARAM_INFO
	.align		4
.L_9:
        /*0018*/ 	.byte	0x04, 0x17
        /*001a*/ 	.short	(.L_11 - .L_10)
.L_10:
        /*001c*/ 	.word	0x00000000
        /*0020*/ 	.short	0x0004
        /*0022*/ 	.short	0x0018
        /*0024*/ 	.byte	0x00, 0xf5, 0x21, 0x00


	//----- nvinfo : EIATTR_KPARAM_INFO
	.align		4
.L_11:
        /*0028*/ 	.byte	0x04, 0x17
        /*002a*/ 	.short	(.L_13 - .L_12)
.L_12:
        /*002c*/ 	.word	0x00000000
        /*0030*/ 	.short	0x0003
        /*0032*/ 	.short	0x0010
        /*0034*/ 	.byte	0x00, 0xf5, 0x21, 0x00


	//----- nvinfo : EIATTR_KPARAM_INFO
	.align		4
.L_13:
        /*0038*/ 	.byte	0x04, 0x17
        /*003a*/ 	.short	(.L_15 - .L_14)
.L_14:
        /*003c*/ 	.word	0x00000000
        /*0040*/ 	.short	0x0002
        /*0042*/ 	.short	0x0008
        /*0044*/ 	.byte	0x00, 0xf0, 0x11, 0x00


	//----- nvinfo : EIATTR_KPARAM_INFO
	.align		4
.L_15:
        /*0048*/ 	.byte	0x04, 0x17
        /*004a*/ 	.short	(.L_17 - .L_16)
.L_16:
        /*004c*/ 	.word	0x00000000
        /*0050*/ 	.short	0x0001
        /*0052*/ 	.short	0x0004
        /*0054*/ 	.byte	0x00, 0xf0, 0x11, 0x00


	//----- nvinfo : EIATTR_KPARAM_INFO
	.align		4
.L_17:
        /*0058*/ 	.byte	0x04, 0x17
        /*005a*/ 	.short	(.L_19 - .L_18)
.L_18:
        /*005c*/ 	.word	0x00000000
        /*0060*/ 	.short	0x0000
        /*0062*/ 	.short	0x0000
        /*0064*/ 	.byte	0x00, 0xf0, 0x11, 0x00


	//----- nvinfo : EIATTR_SPARSE_MMA_MASK
	.align		4
.L_19:
        /*0068*/ 	.byte	0x03, 0x50
        /*006a*/ 	.short	0x0000


	//----- nvinfo : EIATTR_MAXREG_COUNT
	.align		4
        /*006c*/ 	.byte	0x03, 0x1b
        /*006e*/ 	.short	0x00ff


	//----- nvinfo : EIATTR_NUM_BARRIERS
	.align		4
        /*0070*/ 	.byte	0x02, 0x4c
        /*0072*/ 	.byte	0x01
	.zero		1


	//----- nvinfo : EIATTR_MERCURY_ISA_VERSION
	.align		4
        /*0074*/ 	.byte	0x03, 0x5f
        /*0076*/ 	.short	0x0101


	//----- nvinfo : EIATTR_VRC_CTA_INIT_COUNT
	.align		4
        /*0078*/ 	.byte	0x02, 0x4a
	.zero		1
	.zero		1


	//----- nvinfo : EIATTR_EXIT_INSTR_OFFSETS
	.align		4
        /*007c*/ 	.byte	0x04, 0x1c
        /*007e*/ 	.short	(.L_21 - .L_20)


	//   ....[0]....
.L_20:
        /*0080*/ 	.word	0x00001a30


	//----- nvinfo : EIATTR_CBANK_PARAM_SIZE
	.align		4
.L_21:
        /*0084*/ 	.byte	0x03, 0x19
        /*0086*/ 	.short	0x0028


	//----- nvinfo : EIATTR_PARAM_CBANK
	.align		4
        /*0088*/ 	.byte	0x04, 0x0a
        /*008a*/ 	.short	(.L_23 - .L_22)
	.align		4
.L_22:
        /*008c*/ 	.word	index@(.nv.constant0.kernel_gpu5)
        /*0090*/ 	.short	0x0380
        /*0092*/ 	.short	0x0028


	//----- nvinfo : EIATTR_SW_WAR
	.align		4
.L_23:
        /*0094*/ 	.byte	0x04, 0x36
        /*0096*/ 	.short	(.L_25 - .L_24)
.L_24:
        /*0098*/ 	.word	0x00000008
.L_25:


//--------------------- .nv.callgraph             --------------------------
	.section	.nv.callgraph,"",@"SHT_CUDA_CALLGRAPH"
	.align	4
	.sectionentsize	8
	.align		4
        /*0000*/ 	.word	0x00000000
	.align		4
        /*0004*/ 	.word	0xffffffff
	.align		4
        /*0008*/ 	.word	0x00000000
	.align		4
        /*000c*/ 	.word	0xfffffffe
	.align		4
        /*0010*/ 	.word	0x00000000
	.align		4
        /*0014*/ 	.word	0xfffffffd
	.align		4
        /*0018*/ 	.word	0x00000000
	.align		4
        /*001c*/ 	.word	0xfffffffc


//--------------------- .text.kernel_gpu5         --------------------------
	.section	.text.kernel_gpu5,"ax",@progbits
	.align	128
        .global         kernel_gpu5
        .type           kernel_gpu5,@function
        .size           kernel_gpu5,(.L_x_5 - kernel_gpu5)
        .other          kernel_gpu5,@"STO_CUDA_ENTRY STV_DEFAULT"
kernel_gpu5:
.text.kernel_gpu5:
[----:B------:R-:W-:Y:S01]  /*0000*/  LDC R1, c[0x0][0x37c] ;  /* 0x0000df00ff017b82 */ /* 0x000fe20000000800 */
[----:B------:R-:W0:Y:S01]  /*0010*/  LDCU UR9, c[0x0][0x388] ;  /* 0x00007100ff0977ac */ /* 0x000e220008000800 */
[----:B------:R-:W1:Y:S01]  /*0020*/  S2R R0, SR_CTAID.Y ;  /* 0x0000000000007919 */ /* 0x000e620000002600 */
[----:B------:R-:W-:Y:S01]  /*0030*/  CS2R R32, SRZ ;  /* 0x0000000000207805 */ /* 0x000fe2000001ff00 */
[----:B------:R-:W2:Y:S01]  /*0040*/  LDCU.64 UR10, c[0x0][0x358] ;  /* 0x00006b00ff0a77ac */ /* 0x000ea20008000a00 */
[----:B------:R-:W3:Y:S01]  /*0050*/  S2R R3, SR_CTAID.X ;  /* 0x0000000000037919 */ /* 0x000ee20000002500 */
[----:B------:R-:W4:Y:S01]  /*0060*/  S2R R5, SR_TID.Y ;  /* 0x0000000000057919 */ /* 0x000f220000002200 */
[----:B------:R-:W1:Y:S01]  /*0070*/  S2R R2, SR_TID.X ;  /* 0x0000000000027919 */ /* 0x000e620000002100 */
[----:B0-----:R-:W-:Y:S02]  /*0080*/  UISETP.GE.AND UP0, UPT, UR9, 0x10, UPT ;  /* 0x000000100900788c */ /* 0x001fe4000bf06270 */
[----:B------:R-:W-:-:S04]  /*0090*/  USHF.R.S32.HI UR4, URZ, 0x1f, UR9 ;  /* 0x0000001fff047899 */ /* 0x000fc80008011409 */
[----:B------:R-:W-:-:S03]  /*00a0*/  ULEA.HI UR4, UR4, UR9, URZ, 0x4 ;  /* 0x0000000904047291 */ /* 0x000fc6000f8f20ff */
[----:B--2---:R-:W-:Y:S09]  /*00b0*/  BRA.U !UP0, `(.L_x_0) ;  /* 0x0000001908407547 */ /* 0x004ff2000b800000 */
[----:B------:R-:W0:Y:S01]  /*00c0*/  S2UR UR7, SR_CgaCtaId ;  /* 0x00000000000779c3 */ /* 0x000e220000008800 */
[----:B------:R-:W-:Y:S01]  /*00d0*/  USHF.R.S32.HI UR4, URZ, 0x4, UR4 ;  /* 0x00000004ff047899 */ /* 0x000fe20008011404 */
[----:B-1--4-:R-:W-:Y:S01]  /*00e0*/  LEA R21, R0, R5, 0x4 ;  /* 0x0000000500157211 */ /* 0x012fe200078e20ff */
[----:B------:R-:W-:Y:S01]  /*00f0*/  UMOV UR5, 0x400 ;  /* 0x0000040000057882 */ /* 0x000fe20000000000 */
[----:B------:R-:W-:Y:S01]  /*0100*/  HFMA2 R22, -RZ, RZ, 0, 0 ;  /* 0x00000000ff167431 */ /* 0x000fe200000001ff */
[----:B------:R-:W-:Y:S01]  /*0110*/  UIADD3 UR8, UPT, UPT, UR4, -0x1, URZ ;  /* 0xffffffff04087890 */ /* 0x000fe2000fffe0ff */
[----:B------:R-:W-:Y:S01]  /*0120*/  CS2R R32, SRZ ;  /* 0x0000000000207805 */ /* 0x000fe2000001ff00 */
[----:B------:R-:W-:Y:S01]  /*0130*/  UIADD3 UR6, UPT, UPT, UR5, 0x800, URZ ;  /* 0x0000080005067890 */ /* 0x000fe2000fffe0ff */
[----:B------:R-:W-:Y:S01]  /*0140*/  IMAD R21, R21, UR9, R2 ;  /* 0x0000000915157c24 */ /* 0x000fe2000f8e0202 */
[----:B------:R-:W-:Y:S02]  /*0150*/  UISETP.GE.U32.AND UP0, UPT, UR8, 0x3, UPT ;  /* 0x000000030800788c */ /* 0x000fe4000bf06070 */
[----:B0-----:R-:W-:-:S02]  /*0160*/  ULEA UR5, UR7, UR5, 0x18 ;  /* 0x0000000507057291 */ /* 0x001fc4000f8ec0ff */
[----:B------:R-:W-:-:S04]  /*0170*/  ULEA UR6, UR7, UR6, 0x18 ;  /* 0x0000000607067291 */ /* 0x000fc8000f8ec0ff */
[C---:B------:R-:W-:Y:S02]  /*0180*/  LEA R7, R5.reuse, UR5, 0x7 ;  /* 0x0000000505077c11 */ /* 0x040fe4000f8e38ff */
[C---:B------:R-:W-:Y:S02]  /*0190*/  LEA R4, R2.reuse, UR6, 0x3 ;  /* 0x0000000602047c11 */ /* 0x040fe4000f8e18ff */
[----:B------:R-:W-:Y:S02]  /*01a0*/  LEA R20, R2, R7, 0x3 ;  /* 0x0000000702147211 */ /* 0x000fe400078e18ff */
[----:B------:R-:W-:Y:S01]  /*01b0*/  LEA R6, R5, R4, 0x7 ;  /* 0x0000000405067211 */ /* 0x000fe200078e38ff */
[----:B------:R-:W-:Y:S06]  /*01c0*/  BRA.U !UP0, `(.L_x_1) ;  /* 0x0000000d08607547 */ /* 0x000fec000b800000 */
[----:B------:R-:W0:Y:S01]  /*01d0*/  LDC R17, c[0x0][0x384] ;  /* 0x0000e100ff117b82 */ /* 0x000e220000000800 */
[C---:B------:R-:W-:Y:S01]  /*01e0*/  IADD3 R9, PT, PT, R5.reuse, 0x20, RZ ;  /* 0x0000002005097810 */ /* 0x040fe20007ffe0ff */
[C---:B------:R-:W-:Y:S01]  /*01f0*/  VIADD R8, R5.reuse, 0x30 ;  /* 0x0000003005087836 */ /* 0x040fe20000000000 */
[----:B------:R-:W-:Y:S01]  /*0200*/  IADD3 R10, PT, PT, R5, 0x10, RZ ;  /* 0x00000010050a7810 */ /* 0x000fe20007ffe0ff */
[----:B------:R-:W-:Y:S01]  /*0210*/  ULOP3.LUT UR5, UR4, 0x7fffffc, URZ, 0xc0, !UPT ;  /* 0x07fffffc04057892 */ /* 0x000fe2000f8ec0ff */
[----:B------:R-:W-:Y:S02]  /*0220*/  MOV R16, R21 ;  /* 0x0000001500107202 */ /* 0x000fe40000000f00 */
[----:B------:R-:W-:Y:S01]  /*0230*/  CS2R R32, SRZ ;  /* 0x0000000000207805 */ /* 0x000fe2000001ff00 */
[----:B------:R-:W-:Y:S01]  /*0240*/  UIADD3 UR6, UPT, UPT, -UR5, URZ, URZ ;  /* 0x000000ff05067290 */ /* 0x000fe2000fffe1ff */
[-CC-:B0-----:R-:W-:Y:S02]  /*0250*/  IMAD R24, R9, R17.reuse, R2.reuse ;  /* 0x0000001109187224 */ /* 0x181fe400078e0202 */
[----:B------:R-:W-:-:S02]  /*0260*/  IMAD R10, R10, R17, R2 ;  /* 0x000000110a0a7224 */ /* 0x000fc400078e0202 */
[-CC-:B------:R-:W-:Y:S01]  /*0270*/  IMAD R18, R5, R17.reuse, R2.reuse ;  /* 0x0000001105127224 */ /* 0x180fe200078e0202 */
[C---:B---3--:R-:W-:Y:S01]  /*0280*/  LEA R24, R3.reuse, R24, 0x4 ;  /* 0x0000001803187211 */ /* 0x048fe200078e20ff */
[----:B------:R-:W-:Y:S01]  /*0290*/  IMAD R8, R8, R17, R2 ;  /* 0x0000001108087224 */ /* 0x000fe200078e0202 */
[C---:B------:R-:W-:Y:S02]  /*02a0*/  LEA R22, R3.reuse, R10, 0x4 ;  /* 0x0000000a03167211 */ /* 0x040fe400078e20ff */
[C---:B------:R-:W-:Y:S01]  /*02b0*/  LEA R18, R3.reuse, R18, 0x4 ;  /* 0x0000001203127211 */ /* 0x040fe200078e20ff */
[----:B------:R-:W-:-:S07]  /*02c0*/  IMAD R26, R3, 0x10, R8 ;  /* 0x00000010031a7824 */ /* 0x000fce00078e0208 */
.L_x_2:
[----:B------:R-:W0:Y:S08]  /*02d0*/  LDC.64 R28, c[0x0][0x390] ;  /* 0x0000e400ff1c7b82 */ /* 0x000e300000000a00 */
[----:B------:R-:W1:Y:S01]  /*02e0*/  LDC.64 R30, c[0x0][0x398] ;  /* 0x0000e600ff1e7b82 */ /* 0x000e620000000a00 */
[----:B0-----:R-:W-:-:S05]  /*02f0*/  IMAD.WIDE R28, R16, 0x8, R28 ;  /* 0x00000008101c7825 */ /* 0x001fca00078e021c */
[----:B------:R-:W2:Y:S01]  /*0300*/  LDG.E.64 R34, desc[UR10][R28.64] ;  /* 0x0000000a1c227981 */ /* 0x000ea2000c1e1b00 */
[----:B-1----:R-:W-:-:S06]  /*0310*/  IMAD.WIDE R10, R18, 0x8, R30 ;  /* 0x00000008120a7825 */ /* 0x002fcc00078e021e */
[----:B------:R-:W3:Y:S04]  /*0320*/  LDG.E.64 R10, desc[UR10][R10.64] ;  /* 0x0000000a0a0a7981 */ /* 0x000ee8000c1e1b00 */
[----:B--2---:R-:W-:Y:S04]  /*0330*/  STS.64 [R20], R34 ;  /* 0x0000002214007388 */ /* 0x004fe80000000a00 */
[----:B---3--:R-:W-:Y:S01]  /*0340*/  STS.64 [R6], R10 ;  /* 0x0000000a06007388 */ /* 0x008fe20000000a00 */
[----:B------:R-:W-:Y:S06]  /*0350*/  BAR.SYNC.DEFER_BLOCKING 0x0 ;  /* 0x0000000000007b1d */ /* 0x000fec0000010000 */
[----:B------:R-:W-:Y:S04]  /*0360*/  LDS.64 R8, [R4] ;  /* 0x0000000004087984 */ /* 0x000fe80000000a00 */
[----:B------:R-:W0:Y:S04]  /*0370*/  LDS.128 R12, [R7] ;  /* 0x00000000070c7984 */ /* 0x000e280000000c00 */
[----:B------:R-:W1:Y:S04]  /*0380*/  LDS.64 R34, [R4+0x80] ;  /* 0x0000800004227984 */ /* 0x000e680000000a00 */
[----:B------:R-:W-:Y:S01]  /*0390*/  LDS.64 R36, [R4+0x100] ;  /* 0x0001000004247984 */ /* 0x000fe20000000a00 */
[----:B0-----:R-:W-:-:S03]  /*03a0*/  DFMA R12, R12, R8, R32 ;  /* 0x000000080c0c722b */ /* 0x001fc60000000020 */
[----:B------:R-:W0:Y:S04]  /*03b0*/  LDS.128 R8, [R7+0x10] ;  /* 0x0000100007087984 */ /* 0x000e280000000c00 */
[----:B------:R-:W2:Y:S01]  /*03c0*/  LDS.64 R32, [R4+0x180] ;  /* 0x0001800004207984 */ /* 0x000ea20000000a00 */
[----:B-1----:R-:W-:-:S03]  /*03d0*/  DFMA R14, R34, R14, R12 ;  /* 0x0000000e220e722b */ /* 0x002fc6000000000c */
[----:B------:R-:W-:Y:S05]  /*03e0*/  LDS.64 R34, [R4+0x200] ;  /* 0x0002000004227984 */ /* 0x000fea0000000a00 */
[----:B0-----:R-:W-:Y:S02]  /*03f0*/  DFMA R8, R8, R36, R14 ;  /* 0x000000240808722b */ /* 0x001fe4000000000e */
[----:B------:R-:W0:Y:S04]  /*0400*/  LDS.128 R12, [R7+0x20] ;  /* 0x00002000070c7984 */ /* 0x000e280000000c00 */
[----:B------:R-:W-:Y:S02]  /*0410*/  LDS.64 R36, [R4+0x300] ;  /* 0x0003000004247984 */ /* 0x000fe40000000a00 */
[----:B--2---:R-:W-:-:S02]  /*0420*/  DFMA R10, R32, R10, R8 ;  /* 0x0000000a200a722b */ /* 0x004fc40000000008 */
[----:B------:R-:W1:Y:S06]  /*0430*/  LDS.64 R32, [R4+0x280] ;  /* 0x0002800004207984 */ /* 0x000e6c0000000a00 */
[----:B0-----:R-:W-:Y:S02]  /*0440*/  DFMA R12, R12, R34, R10 ;  /* 0x000000220c0c722b */ /* 0x001fe4000000000a */
[----:B------:R-:W0:Y:S04]  /*0450*/  LDS.128 R8, [R7+0x30] ;  /* 0x0000300007087984 */ /* 0x000e280000000c00 */
[----:B------:R-:W-:Y:S02]  /*0460*/  LDS.64 R34, [R4+0x400] ;  /* 0x0004000004227984 */ /* 0x000fe40000000a00 */
[----:B-1----:R-:W-:-:S02]  /*0470*/  DFMA R14, R32, R14, R12 ;  /* 0x0000000e200e722b */ /* 0x002fc4000000000c */
        /* <DEDUP_REMOVED lines=8> */
[----:B------:R-:W2:Y:S02]  /*0500*/  LDS.64 R34, [R4+0x580] ;  /* 0x0005800004227984 */ /* 0x000ea40000000a00 */
[----:B-1----:R-:W-:-:S02]  /*0510*/  DFMA R14, R32, R14, R12 ;  /* 0x0000000e200e722b */ /* 0x002fc4000000000c */
[----:B------:R-:W-:Y:S06]  /*0520*/  LDS.64 R32, [R4+0x600] ;  /* 0x0006000004207984 */ /* 0x000fec0000000a00 */
[----:B0-----:R-:W-:Y:S02]  /*0530*/  DFMA R8, R8, R36, R14 ;  /* 0x000000240808722b */ /* 0x001fe4000000000e */
[----:B------:R-:W0:Y:S04]  /*0540*/  LDS.128 R12, [R7+0x60] ;  /* 0x00006000070c7984 */ /* 0x000e280000000c00 */
[----:B------:R-:W1:Y:S02]  /*0550*/  LDS.64 R36, [R4+0x680] ;  /* 0x0006800004247984 */ /* 0x000e640000000a00 */
[----:B--2---:R-:W-:Y:S01]  /*0560*/  DFMA R8, R34, R10, R8 ;  /* 0x0000000a2208722b */ /* 0x004fe20000000008 */
[----:B------:R-:W-:-:S07]  /*0570*/  IMAD.WIDE R10, R22, 0x8, R30 ;  /* 0x00000008160a7825 */ /* 0x000fce00078e021e */
[----:B0-----:R-:W-:Y:S02]  /*0580*/  DFMA R12, R12, R32, R8 ;  /* 0x000000200c0c722b */ /* 0x001fe40000000008 */
[----:B------:R-:W-:Y:S04]  /*0590*/  LDS.64 R8, [R4+0x700] ;  /* 0x0007000004087984 */ /* 0x000fe80000000a00 */
[----:B------:R-:W-:Y:S02]  /*05a0*/  LDS.64 R32, [R4+0x780] ;  /* 0x0007800004207984 */ /* 0x000fe40000000a00 */
[----:B-1----:R-:W-:Y:S02]  /*05b0*/  DFMA R36, R36, R14, R12 ;  /* 0x0000000e2424722b */ /* 0x002fe4000000000c */
[----:B------:R-:W0:Y:S01]  /*05c0*/  LDS.128 R12, [R7+0x70] ;  /* 0x00007000070c7984 */ /* 0x000e220000000c00 */
[----:B------:R-:W-:Y:S06]  /*05d0*/  BAR.SYNC.DEFER_BLOCKING 0x0 ;  /* 0x0000000000007b1d */ /* 0x000fec0000010000 */
[----:B------:R-:W2:Y:S04]  /*05e0*/  LDG.E.64 R34, desc[UR10][R28.64+0x80] ;  /* 0x0000800a1c227981 */ /* 0x000ea8000c1e1b00 */
[----:B------:R-:W3:Y:S01]  /*05f0*/  LDG.E.64 R10, desc[UR10][R10.64] ;  /* 0x0000000a0a0a7981 */ /* 0x000ee2000c1e1b00 */
[----:B0-----:R-:W-:-:S08]  /*0600*/  DFMA R12, R12, R8, R36 ;  /* 0x000000080c0c722b */ /* 0x001fd00000000024 */
[----:B------:R-:W-:Y:S01]  /*0610*/  DFMA R14, R32, R14, R12 ;  /* 0x0000000e200e722b */ /* 0x000fe2000000000c */
        /* <DEDUP_REMOVED lines=9> */
[----:B------:R-:W-:Y:S01]  /*06b0*/  LDS.64 R34, [R4+0x200] ;  /* 0x0002000004227984 */ /* 0x000fe20000000a00 */
[----:B-1----:R-:W-:-:S03]  /*06c0*/  DFMA R8, R32, R10, R8 ;  /* 0x0000000a2008722b */ /* 0x002fc60000000008 */
[----:B------:R-:W1:Y:S05]  /*06d0*/  LDS.64 R32, [R4+0x180] ;  /* 0x0001800004207984 */ /* 0x000e6a0000000a00 */
        /* <DEDUP_REMOVED lines=68> */
[----:B------:R-:W0:Y:S06]  /*0b20*/  LDS.128 R12, [R7+0x60] ;  /* 0x00006000070c7984 */ /* 0x000e2c0000000c00 */
[----:B-1----:R-:W-:Y:S01]  /*0b30*/  DFMA R10, R32, R10, R8 ;  /* 0x0000000a200a722b */ /* 0x002fe20000000008 */
[----:B------:R-:W-:Y:S01]  /*0b40*/  IMAD.WIDE R36, R26, 0x8, R30 ;  /* 0x000000081a247825 */ /* 0x000fe200078e021e */
[----:B------:R-:W1:Y:S04]  /*0b50*/  LDS.64 R32, [R4+0x680] ;  /* 0x0006800004207984 */ /* 0x000e680000000a00 */
[----:B------:R-:W-:Y:S02]  /*0b60*/  LDS.64 R30, [R4+0x780] ;  /* 0x00078000041e7984 */ /* 0x000fe40000000a00 */
[----:B0-----:R-:W-:-:S02]  /*0b70*/  DFMA R12, R12, R34, R10 ;  /* 0x000000220c0c722b */ /* 0x001fc4000000000a */
[----:B------:R-:W-:Y:S04]  /*0b80*/  LDS.64 R34, [R4+0x700] ;  /* 0x0007000004227984 */ /* 0x000fe80000000a00 */
[----:B------:R-:W0:Y:S01]  /*0b90*/  LDS.128 R8, [R7+0x70] ;  /* 0x0000700007087984 */ /* 0x000e220000000c00 */
[----:B------:R-:W-:Y:S06]  /*0ba0*/  BAR.SYNC.DEFER_BLOCKING 0x0 ;  /* 0x0000000000007b1d */ /* 0x000fec0000010000 */
[----:B------:R-:W2:Y:S04]  /*0bb0*/  LDG.E.64 R28, desc[UR10][R28.64+0x180] ;  /* 0x0001800a1c1c7981 */ /* 0x000ea8000c1e1b00 */
[----:B------:R-:W3:Y:S01]  /*0bc0*/  LDG.E.64 R36, desc[UR10][R36.64] ;  /* 0x0000000a24247981 */ /* 0x000ee2000c1e1b00 */
[----:B------:R-:W-:-:S04]  /*0bd0*/  UIADD3 UR6, UPT, UPT, UR6, 0x4, URZ ;  /* 0x0000000406067890 */ /* 0x000fc8000fffe0ff */
[----:B------:R-:W-:Y:S01]  /*0be0*/  UISETP.NE.AND UP0, UPT, UR6, URZ, UPT ;  /* 0x000000ff0600728c */ /* 0x000fe2000bf05270 */
[----:B------:R-:W-:Y:S01]  /*0bf0*/  VIADD R16, R16, 0x40 ;  /* 0x0000004010107836 */ /* 0x000fe20000000000 */
[C---:B------:R-:W-:Y:S02]  /*0c00*/  LEA R26, R17.reuse, R26, 0x6 ;  /* 0x0000001a111a7211 */ /* 0x040fe400078e30ff */
[C---:B------:R-:W-:Y:S02]  /*0c10*/  LEA R24, R17.reuse, R24, 0x6 ;  /* 0x0000001811187211 */ /* 0x040fe400078e30ff */
[C---:B------:R-:W-:Y:S02]  /*0c20*/  LEA R22, R17.reuse, R22, 0x6 ;  /* 0x0000001611167211 */ /* 0x040fe400078e30ff */
[----:B------:R-:W-:Y:S01]  /*0c30*/  LEA R18, R17, R18, 0x6 ;  /* 0x0000001211127211 */ /* 0x000fe200078e30ff */
[----:B--2---:R1:W-:Y:S04]  /*0c40*/  STS.64 [R20], R28 ;  /* 0x0000001c14007388 */ /* 0x0043e80000000a00 */
[----:B---3--:R-:W-:Y:S01]  /*0c50*/  STS.64 [R6], R36 ;  /* 0x0000002406007388 */ /* 0x008fe20000000a00 */
[----:B------:R-:W-:Y:S06]  /*0c60*/  BAR.SYNC.DEFER_BLOCKING 0x0 ;  /* 0x0000000000007b1d */ /* 0x000fec0000010000 */
[----:B-1----:R-:W-:-:S08]  /*0c70*/  DFMA R28, R32, R14, R12 ;  /* 0x0000000e201c722b */ /* 0x002fd0000000000c */
[----:B0-----:R-:W-:Y:S01]  /*0c80*/  DFMA R8, R8, R34, R28 ;  /* 0x000000220808722b */ /* 0x001fe2000000001c */
[----:B------:R-:W-:Y:S04]  /*0c90*/  LDS.64 R32, [R4] ;  /* 0x0000000004207984 */ /* 0x000fe80000000a00 */
[----:B------:R-:W0:Y:S04]  /*0ca0*/  LDS.128 R12, [R7] ;  /* 0x00000000070c7984 */ /* 0x000e280000000c00 */
[----:B------:R-:W1:Y:S01]  /*0cb0*/  LDS.64 R34, [R4+0x80] ;  /* 0x0000800004227984 */ /* 0x000e620000000a00 */
[----:B------:R-:W-:-:S03]  /*0cc0*/  DFMA R28, R30, R10, R8 ;  /* 0x0000000a1e1c722b */ /* 0x000fc60000000008 */
[----:B------:R-:W-:Y:S04]  /*0cd0*/  LDS.64 R30, [R4+0x100] ;  /* 0x00010000041e7984 */ /* 0x000fe80000000a00 */
[----:B------:R-:W2:Y:S04]  /*0ce0*/  LDS.128 R8, [R7+0x10] ;  /* 0x0000100007087984 */ /* 0x000ea80000000c00 */
[----:B------:R-:W3:Y:S01]  /*0cf0*/  LDS.64 R36, [R4+0x180] ;  /* 0x0001800004247984 */ /* 0x000ee20000000a00 */
[----:B0-----:R-:W-:-:S03]  /*0d00*/  DFMA R12, R12, R32, R28 ;  /* 0x000000200c0c722b */ /* 0x001fc6000000001c */
[----:B------:R-:W-:Y:S04]  /*0d10*/  LDS.64 R28, [R4+0x200] ;  /* 0x00020000041c7984 */ /* 0x000fe80000000a00 */
[----:B------:R-:W-:Y:S01]  /*0d20*/  LDS.64 R32, [R4+0x280] ;  /* 0x0002800004207984 */ /* 0x000fe20000000a00 */
[----:B-1----:R-:W-:-:S03]  /*0d30*/  DFMA R34, R34, R14, R12 ;  /* 0x0000000e2222722b */ /* 0x002fc6000000000c */
[----:B------:R-:W0:Y:S05]  /*0d40*/  LDS.128 R12, [R7+0x20] ;  /* 0x00002000070c7984 */ /* 0x000e2a0000000c00 */
[----:B--2---:R-:W-:Y:S01]  /*0d50*/  DFMA R8, R8, R30, R34 ;  /* 0x0000001e0808722b */ /* 0x004fe20000000022 */
[----:B------:R-:W-:Y:S04]  /*0d60*/  LDS.64 R30, [R4+0x300] ;  /* 0x00030000041e7984 */ /* 0x000fe80000000a00 */
[----:B------:R-:W-:Y:S03]  /*0d70*/  LDS.64 R34, [R4+0x380] ;  /* 0x0003800004227984 */ /* 0x000fe60000000a00 */
[----:B---3--:R-:W-:-:S02]  /*0d80*/  DFMA R36, R36, R10, R8 ;  /* 0x0000000a2424722b */ /* 0x008fc40000000008 */
[----:B------:R-:W1:Y:S06]  /*0d90*/  LDS.128 R8, [R7+0x30] ;  /* 0x0000300007087984 */ /* 0x000e6c0000000c00 */
[----:B0-----:R-:W-:Y:S01]  /*0da0*/  DFMA R12, R12, R28, R36 ;  /* 0x0000001c0c0c722b */ /* 0x001fe20000000024 */
[----:B------:R-:W-:Y:S04]  /*0db0*/  LDS.64 R28, [R4+0x400] ;  /* 0x00040000041c7984 */ /* 0x000fe80000000a00 */
[----:B------:R-:W-:Y:S03]  /*0dc0*/  LDS.64 R36, [R4+0x580] ;  /* 0x0005800004247984 */ /* 0x000fe60000000a00 */
[----:B------:R-:W-:-:S02]  /*0dd0*/  DFMA R32, R32, R14, R12 ;  /* 0x0000000e2020722b */ /* 0x000fc4000000000c */
[----:B------:R-:W0:Y:S06]  /*0de0*/  LDS.128 R12, [R7+0x40] ;  /* 0x00004000070c7984 */ /* 0x000e2c0000000c00 */
[----:B-1----:R-:W-:Y:S02]  /*0df0*/  DFMA R8, R8, R30, R32 ;  /* 0x0000001e0808722b */ /* 0x002fe40000000020 */
[----:B------:R-:W1:Y:S04]  /*0e00*/  LDS.64 R32, [R4+0x480] ;  /* 0x0004800004207984 */ /* 0x000e680000000a00 */
[----:B------:R-:W-:Y:S02]  /*0e10*/  LDS.64 R30, [R4+0x500] ;  /* 0x00050000041e7984 */ /* 0x000fe40000000a00 */
[----:B------:R-:W-:-:S02]  /*0e20*/  DFMA R34, R34, R10, R8 ;  /* 0x0000000a2222722b */ /* 0x000fc40000000008 */
[----:B------:R-:W2:Y:S06]  /*0e30*/  LDS.128 R8, [R7+0x50] ;  /* 0x0000500007087984 */ /* 0x000eac0000000c00 */
[----:B0-----:R-:W-:Y:S01]  /*0e40*/  DFMA R12, R12, R28, R34 ;  /* 0x0000001c0c0c722b */ /* 0x001fe20000000022 */
[----:B------:R-:W-:Y:S04]  /*0e50*/  LDS.64 R28, [R4+0x600] ;  /* 0x00060000041c7984 */ /* 0x000fe80000000a00 */
[----:B------:R-:W-:Y:S03]  /*0e60*/  LDS.64 R34, [R4+0x700] ;  /* 0x0007000004227984 */ /* 0x000fe60000000a00 */
[----:B-1----:R-:W-:-:S02]  /*0e70*/  DFMA R32, R32, R14, R12 ;  /* 0x0000000e2020722b */ /* 0x002fc4000000000c */
[----:B------:R-:W0:Y:S06]  /*0e80*/  LDS.128 R12, [R7+0x60] ;  /* 0x00006000070c7984 */ /* 0x000e2c0000000c00 */
[----:B--2---:R-:W-:Y:S01]  /*0e90*/  DFMA R8, R8, R30, R32 ;  /* 0x0000001e0808722b */ /* 0x004fe20000000020 */
[----:B------:R-:W1:Y:S04]  /*0ea0*/  LDS.64 R30, [R4+0x680] ;  /* 0x00068000041e7984 */ /* 0x000e680000000a00 */
[----:B------:R-:W-:Y:S03]  /*0eb0*/  LDS.64 R32, [R4+0x780] ;  /* 0x0007800004207984 */ /* 0x000fe60000000a00 */
[----:B------:R-:W-:-:S02]  /*0ec0*/  DFMA R36, R36, R10, R8 ;  /* 0x0000000a2424722b */ /* 0x000fc40000000008 */
[----:B------:R-:W2:Y:S06]  /*0ed0*/  LDS.128 R8, [R7+0x70] ;  /* 0x0000700007087984 */ /* 0x000eac0000000c00 */
[----:B0-----:R-:W-:-:S08]  /*0ee0*/  DFMA R12, R12, R28, R36 ;  /* 0x0000001c0c0c722b */ /* 0x001fd00000000024 */
[----:B-1----:R-:W-:-:S08]  /*0ef0*/  DFMA R12, R30, R14, R12 ;  /* 0x0000000e1e0c722b */ /* 0x002fd0000000000c */
[----:B--2---:R-:W-:-:S08]  /*0f00*/  DFMA R8, R8, R34, R12 ;  /* 0x000000220808722b */ /* 0x004fd0000000000c */
[----:B------:R-:W-:Y:S01]  /*0f10*/  DFMA R32, R32, R10, R8 ;  /* 0x0000000a2020722b */ /* 0x000fe20000000008 */
[----:B------:R-:W-:Y:S06]  /*0f20*/  BAR.SYNC.DEFER_BLOCKING 0x0 ;  /* 0x0000000000007b1d */ /* 0x000fec0000010000 */
[----:B------:R-:W-:Y:S05]  /*0f30*/  BRA.U UP0, `(.L_x_2) ;  /* 0xfffffff100e47547 */ /* 0x000fea000b83ffff */
[----:B------:R-:W-:-:S07]  /*0f40*/  IMAD.U32 R22, RZ, RZ, UR5 ;  /* 0x00000005ff167e24 */ /* 0x000fce000f8e00ff */
.L_x_1:
[----:B------:R-:W-:-:S09]  /*0f50*/  ULOP3.LUT UP0, UR5, UR4, 0x3, URZ, 0xc0, !UPT ;  /* 0x0000000304057892 */ /* 0x000fd2000f80c0ff */
[----:B------:R-:W-:Y:S05]  /*0f60*/  BRA.U !UP0, `(.L_x_0) ;  /* 0x0000000908947547 */ /* 0x000fea000b800000 */
[----:B------:R-:W-:Y:S02]  /*0f70*/  UISETP.NE.AND UP0, UPT, UR5, 0x1, UPT ;  /* 0x000000010500788c */ /* 0x000fe4000bf05270 */
[----:B------:R-:W-:-:S04]  /*0f80*/  ULOP3.LUT UR4, UR4, 0x1, URZ, 0xc0, !UPT ;  /* 0x0000000104047892 */ /* 0x000fc8000f8ec0ff */
[----:B------:R-:W-:-:S03]  /*0f90*/  UISETP.NE.U32.AND UP1, UPT, UR4, 0x1, UPT ;  /* 0x000000010400788c */ /* 0x000fc6000bf25070 */
[----:B------:R-:W-:Y:S08]  /*0fa0*/  BRA.U !UP0, `(.L_x_3) ;  /* 0x0000000508a47547 */ /* 0x000ff0000b800000 */
[----:B------:R-:W0:Y:S01]  /*0fb0*/  LDC.64 R24, c[0x0][0x390] ;  /* 0x0000e400ff187b82 */ /* 0x000e220000000a00 */
[----:B------:R-:W1:Y:S01]  /*0fc0*/  LDCU UR4, c[0x0][0x384] ;  /* 0x00007080ff0477ac */ /* 0x000e620008000800 */
[C---:B------:R-:W-:Y:S02]  /*0fd0*/  LEA R16, R22.reuse, R5, 0x4 ;  /* 0x0000000516107211 */ /* 0x040fe400078e20ff */
[----:B---3--:R-:W-:Y:S02]  /*0fe0*/  LEA R17, R3, R2, 0x4 ;  /* 0x0000000203117211 */ /* 0x008fe400078e20ff */
[----:B------:R-:W-:Y:S02]  /*0ff0*/  LEA R9, R22, R21, 0x4 ;  /* 0x0000001516097211 */ /* 0x000fe400078e20ff */
[----:B------:R-:W2:Y:S01]  /*1000*/  LDC.64 R18, c[0x0][0x398] ;  /* 0x0000e600ff127b82 */ /* 0x000ea20000000a00 */
[----:B-1----:R-:W-:Y:S02]  /*1010*/  IMAD R11, R16, UR4, R17 ;  /* 0x00000004100b7c24 */ /* 0x002fe4000f8e0211 */
[----:B0-----:R-:W-:-:S05]  /*1020*/  IMAD.WIDE R24, R9, 0x8, R24 ;  /* 0x0000000809187825 */ /* 0x001fca00078e0218 */
[----:B------:R-:W3:Y:S01]  /*1030*/  LDG.E.64 R36, desc[UR10][R24.64] ;  /* 0x0000000a18247981 */ /* 0x000ee2000c1e1b00 */
[----:B--2---:R-:W-:-:S06]  /*1040*/  IMAD.WIDE R8, R11, 0x8, R18 ;  /* 0x000000080b087825 */ /* 0x004fcc00078e0212 */
[----:B------:R-:W2:Y:S01]  /*1050*/  LDG.E.64 R8, desc[UR10][R8.64] ;  /* 0x0000000a08087981 */ /* 0x000ea2000c1e1b00 */
[----:B------:R-:W-:-:S03]  /*1060*/  IADD3 R16, PT, PT, R16, 0x10, RZ ;  /* 0x0000001010107810 */ /* 0x000fc60007ffe0ff */
[----:B---3--:R-:W-:Y:S04]  /*1070*/  STS.64 [R20], R36 ;  /* 0x0000002414007388 */ /* 0x008fe80000000a00 */
[----:B--2---:R-:W-:Y:S01]  /*1080*/  STS.64 [R6], R8 ;  /* 0x0000000806007388 */ /* 0x004fe20000000a00 */
[----:B------:R-:W-:Y:S06]  /*1090*/  BAR.SYNC.DEFER_BLOCKING 0x0 ;  /* 0x0000000000007b1d */ /* 0x000fec0000010000 */
[----:B------:R-:W-:Y:S04]  /*10a0*/  LDS.64 R34, [R4] ;  /* 0x0000000004227984 */ /* 0x000fe80000000a00 */
[----:B------:R-:W0:Y:S04]  /*10b0*/  LDS.128 R8, [R7] ;  /* 0x0000000007087984 */ /* 0x000e280000000c00 */
[----:B------:R-:W1:Y:S04]  /*10c0*/  LDS.64 R30, [R4+0x80] ;  /* 0x00008000041e7984 */ /* 0x000e680000000a00 */
[----:B------:R-:W-:Y:S04]  /*10d0*/  LDS.64 R28, [R4+0x100] ;  /* 0x00010000041c7984 */ /* 0x000fe80000000a00 */
[----:B------:R-:W2:Y:S04]  /*10e0*/  LDS.128 R12, [R7+0x10] ;  /* 0x00001000070c7984 */ /* 0x000ea80000000c00 */
[----:B------:R-:W3:Y:S04]  /*10f0*/  LDS.64 R26, [R4+0x180] ;  /* 0x00018000041a7984 */ /* 0x000ee80000000a00 */
[----:B------:R-:W-:Y:S01]  /*1100*/  LDS.64 R36, [R4+0x580] ;  /* 0x0005800004247984 */ /* 0x000fe20000000a00 */
[----:B0-----:R-:W-:-:S08]  /*1110*/  DFMA R32, R8, R34, R32 ;  /* 0x000000220820722b */ /* 0x001fd00000000020 */
[----:B-1----:R-:W-:Y:S01]  /*1120*/  DFMA R32, R30, R10, R32 ;  /* 0x0000000a1e20722b */ /* 0x002fe20000000020 */
[----:B------:R-:W-:Y:S04]  /*1130*/  LDS.64 R30, [R4+0x200] ;  /* 0x00020000041e7984 */ /* 0x000fe80000000a00 */
[----:B------:R-:W0:Y:S03]  /*1140*/  LDS.128 R8, [R7+0x20] ;  /* 0x0000200007087984 */ /* 0x000e260000000c00 */
[----:B--2---:R-:W-:Y:S02]  /*1150*/  DFMA R12, R12, R28, R32 ;  /* 0x0000001c0c0c722b */ /* 0x004fe40000000020 */
[----:B------:R-:W1:Y:S04]  /*1160*/  LDS.64 R32, [R4+0x280] ;  /* 0x0002800004207984 */ /* 0x000e680000000a00 */
[----:B------:R-:W-:Y:S02]  /*1170*/  LDS.64 R28, [R4+0x300] ;  /* 0x00030000041c7984 */ /* 0x000fe40000000a00 */
[----:B---3--:R-:W-:-:S02]  /*1180*/  DFMA R34, R26, R14, R12 ;  /* 0x0000000e1a22722b */ /* 0x008fc4000000000c */
[----:B------:R-:W2:Y:S04]  /*1190*/  LDS.128 R12, [R7+0x30] ;  /* 0x00003000070c7984 */ /* 0x000ea80000000c00 */
[----:B------:R-:W3:Y:S02]  /*11a0*/  LDS.64 R26, [R4+0x380] ;  /* 0x00038000041a7984 */ /* 0x000ee40000000a00 */
[----:B0-----:R-:W-:Y:S02]  /*11b0*/  DFMA R8, R8, R30, R34 ;  /* 0x0000001e0808722b */ /* 0x001fe40000000022 */
[----:B------:R-:W-:Y:S06]  /*11c0*/  LDS.64 R30, [R4+0x400] ;  /* 0x00040000041e7984 */ /* 0x000fec0000000a00 */
[----:B-1----:R-:W-:-:S02]  /*11d0*/  DFMA R32, R32, R10, R8 ;  /* 0x0000000a2020722b */ /* 0x002fc40000000008 */
[----:B------:R-:W0:Y:S06]  /*11e0*/  LDS.128 R8, [R7+0x40] ;  /* 0x0000400007087984 */ /* 0x000e2c0000000c00 */
[----:B--2---:R-:W-:Y:S01]  /*11f0*/  DFMA R32, R12, R28, R32 ;  /* 0x0000001c0c20722b */ /* 0x004fe20000000020 */
[----:B------:R-:W1:Y:S07]  /*1200*/  LDS.64 R28, [R4+0x480] ;  /* 0x00048000041c7984 */ /* 0x000e6e0000000a00 */
[----:B---3--:R-:W-:Y:S01]  /*1210*/  DFMA R32, R26, R14, R32 ;  /* 0x0000000e1a20722b */ /* 0x008fe20000000020 */
[----:B------:R-:W-:Y:S04]  /*1220*/  LDS.64 R26, [R4+0x500] ;  /* 0x00050000041a7984 */ /* 0x000fe80000000a00 */
[----:B------:R-:W2:Y:S03]  /*1230*/  LDS.128 R12, [R7+0x50] ;  /* 0x00005000070c7984 */ /* 0x000ea60000000c00 */
[----:B0-----:R-:W-:-:S02]  /*1240*/  DFMA R8, R8, R30, R32 ;  /* 0x0000001e0808722b */ /* 0x001fc40000000020 */
[----:B------:R-:W-:Y:S04]  /*1250*/  LDS.64 R32, [R4+0x680] ;  /* 0x0006800004207984 */ /* 0x000fe80000000a00 */
[----:B------:R-:W-:Y:S02]  /*1260*/  LDS.64 R30, [R4+0x780] ;  /* 0x00078000041e7984 */ /* 0x000fe40000000a00 */
[----:B-1----:R-:W-:Y:S02]  /*1270*/  DFMA R8, R28, R10, R8 ;  /* 0x0000000a1c08722b */ /* 0x002fe40000000008 */
[----:B------:R-:W-:Y:S06]  /*1280*/  LDS.64 R28, [R4+0x600] ;  /* 0x00060000041c7984 */ /* 0x000fec0000000a00 */
[----:B--2---:R-:W-:Y:S01]  /*1290*/  DFMA R12, R12, R26, R8 ;  /* 0x0000001a0c0c722b */ /* 0x004fe20000000008 */
[----:B------:R-:W-:Y:S01]  /*12a0*/  IMAD R9, R16, UR4, R17 ;  /* 0x0000000410097c24 */ /* 0x000fe2000f8e0211 */
[----:B------:R-:W-:Y:S03]  /*12b0*/  LDS.64 R26, [R4+0x700] ;  /* 0x00070000041a7984 */ /* 0x000fe60000000a00 */
[----:B------:R-:W-:-:S03]  /*12c0*/  IMAD.WIDE R8, R9, 0x8, R18 ;  /* 0x0000000809087825 */ /* 0x000fc600078e0212 */
[----:B------:R-:W-:Y:S01]  /*12d0*/  DFMA R36, R36, R14, R12 ;  /* 0x0000000e2424722b */ /* 0x000fe2000000000c */
[----:B------:R-:W0:Y:S04]  /*12e0*/  LDS.128 R16, [R7+0x60] ;  /* 0x0000600007107984 */ /* 0x000e280000000c00 */
[----:B------:R-:W1:Y:S01]  /*12f0*/  LDS.128 R12, [R7+0x70] ;  /* 0x00007000070c7984 */ /* 0x000e620000000c00 */
[----:B------:R-:W-:Y:S06]  /*1300*/  BAR.SYNC.DEFER_BLOCKING 0x0 ;  /* 0x0000000000007b1d */ /* 0x000fec0000010000 */
[----:B------:R-:W2:Y:S04]  /*1310*/  LDG.E.64 R24, desc[UR10][R24.64+0x80] ;  /* 0x0000800a18187981 */ /* 0x000ea8000c1e1b00 */
[----:B------:R-:W3:Y:S01]  /*1320*/  LDG.E.64 R8, desc[UR10][R8.64] ;  /* 0x0000000a08087981 */ /* 0x000ee2000c1e1b00 */
[----:B0-----:R-:W-:-:S08]  /*1330*/  DFMA R36, R16, R28, R36 ;  /* 0x0000001c1024722b */ /* 0x001fd00000000024 */
[----:B------:R-:W-:-:S08]  /*1340*/  DFMA R36, R32, R18, R36 ;  /* 0x000000122024722b */ /* 0x000fd00000000024 */
[----:B-1----:R-:W-:Y:S01]  /*1350*/  DFMA R12, R12, R26, R36 ;  /* 0x0000001a0c0c722b */ /* 0x002fe20000000024 */
[----:B------:R-:W-:Y:S01]  /*1360*/  VIADD R22, R22, 0x2 ;  /* 0x0000000216167836 */ /* 0x000fe20000000000 */
[----:B--2---:R0:W-:Y:S04]  /*1370*/  STS.64 [R20], R24 ;  /* 0x0000001814007388 */ /* 0x0041e80000000a00 */
[----:B---3--:R-:W-:Y:S01]  /*1380*/  STS.64 [R6], R8 ;  /* 0x0000000806007388 */ /* 0x008fe20000000a00 */
[----:B------:R-:W-:Y:S06]  /*1390*/  BAR.SYNC.DEFER_BLOCKING 0x0 ;  /* 0x0000000000007b1d */ /* 0x000fec0000010000 */
[----:B------:R-:W-:Y:S04]  /*13a0*/  LDS.64 R34, [R4] ;  /* 0x0000000004227984 */ /* 0x000fe80000000a00 */
[----:B------:R-:W1:Y:S04]  /*13b0*/  LDS.128 R8, [R7] ;  /* 0x0000000007087984 */ /* 0x000e680000000c00 */
[----:B------:R-:W2:Y:S04]  /*13c0*/  LDS.64 R28, [R4+0x80] ;  /* 0x00008000041c7984 */ /* 0x000ea80000000a00 */
[----:B------:R-:W-:Y:S04]  /*13d0*/  LDS.64 R32, [R4+0x100] ;  /* 0x0001000004207984 */ /* 0x000fe80000000a00 */
[----:B------:R-:W3:Y:S04]  /*13e0*/  LDS.128 R16, [R7+0x10] ;  /* 0x0000100007107984 */ /* 0x000ee80000000c00 */
[----:B------:R-:W4:Y:S01]  /*13f0*/  LDS.64 R26, [R4+0x180] ;  /* 0x00018000041a7984 */ /* 0x000f220000000a00 */
[----:B0-----:R-:W-:-:S03]  /*1400*/  DFMA R24, R30, R14, R12 ;  /* 0x0000000e1e18722b */ /* 0x001fc6000000000c */
[----:B------:R-:W-:Y:S04]  /*1410*/  LDS.64 R30, [R4+0x200] ;  /* 0x00020000041e7984 */ /* 0x000fe80000000a00 */
[----:B------:R-:W0:Y:S01]  /*1420*/  LDS.128 R12, [R7+0x20] ;  /* 0x00002000070c7984 */ /* 0x000e220000000c00 */
[----:B-1----:R-:W-:-:S03]  /*1430*/  DFMA R34, R8, R34, R24 ;  /* 0x000000220822722b */ /* 0x002fc60000000018 */
[----:B------:R-:W1:Y:S05]  /*1440*/  LDS.64 R24, [R4+0x280] ;  /* 0x0002800004187984 */ /* 0x000e6a0000000a00 */
[----:B--2---:R-:W-:Y:S01]  /*1450*/  DFMA R34, R28, R10, R34 ;  /* 0x0000000a1c22722b */ /* 0x004fe20000000022 */
[----:B------:R-:W-:Y:S04]  /*1460*/  LDS.64 R28, [R4+0x300] ;  /* 0x00030000041c7984 */ /* 0x000fe80000000a00 */
[----:B------:R-:W2:Y:S03]  /*1470*/  LDS.128 R8, [R7+0x30] ;  /* 0x0000300007087984 */ /* 0x000ea60000000c00 */
[----:B---3--:R-:W-:Y:S01]  /*1480*/  DFMA R34, R16, R32, R34 ;  /* 0x000000201022722b */ /* 0x008fe20000000022 */
[----:B------:R-:W3:Y:S07]  /*1490*/  LDS.64 R32, [R4+0x380] ;  /* 0x0003800004207984 */ /* 0x000eee0000000a00 */
[----:B----4-:R-:W-:Y:S01]  /*14a0*/  DFMA R34, R26, R18, R34 ;  /* 0x000000121a22722b */ /* 0x010fe20000000022 */
[----:B------:R-:W-:Y:S04]  /*14b0*/  LDS.64 R26, [R4+0x400] ;  /* 0x00040000041a7984 */ /* 0x000fe80000000a00 */
[----:B------:R-:W4:Y:S03]  /*14c0*/  LDS.128 R16, [R7+0x40] ;  /* 0x0000400007107984 */ /* 0x000f260000000c00 */
[----:B0-----:R-:W-:Y:S01]  /*14d0*/  DFMA R34, R12, R30, R34 ;  /* 0x0000001e0c22722b */ /* 0x001fe20000000022 */
[----:B------:R-:W0:Y:S07]  /*14e0*/  LDS.64 R30, [R4+0x480] ;  /* 0x00048000041e7984 */ /* 0x000e2e0000000a00 */
[----:B-1----:R-:W-:Y:S01]  /*14f0*/  DFMA R34, R24, R14, R34 ;  /* 0x0000000e1822722b */ /* 0x002fe20000000022 */
[----:B------:R-:W-:Y:S04]  /*1500*/  LDS.64 R24, [R4+0x500] ;  /* 0x0005000004187984 */ /* 0x000fe80000000a00 */
[----:B------:R-:W1:Y:S03]  /*1510*/  LDS.128 R12, [R7+0x50] ;  /* 0x00005000070c7984 */ /* 0x000e660000000c00 */
[----:B--2---:R-:W-:Y:S01]  /*1520*/  DFMA R34, R8, R28, R34 ;  /* 0x0000001c0822722b */ /* 0x004fe20000000022 */
[----:B------:R-:W2:Y:S07]  /*1530*/  LDS.64 R28, [R4+0x580] ;  /* 0x00058000041c7984 */ /* 0x000eae0000000a00 */
[----:B---3--:R-:W-:Y:S01]  /*1540*/  DFMA R34, R32, R10, R34 ;  /* 0x0000000a2022722b */ /* 0x008fe20000000022 */
[----:B------:R-:W-:Y:S04]  /*1550*/  LDS.64 R32, [R4+0x600] ;  /* 0x0006000004207984 */ /* 0x000fe80000000a00 */
[----:B------:R-:W3:Y:S03]  /*1560*/  LDS.128 R8, [R7+0x60] ;  /* 0x0000600007087984 */ /* 0x000ee60000000c00 */
[----:B----4-:R-:W-:Y:S01]  /*1570*/  DFMA R34, R16, R26, R34 ;  /* 0x0000001a1022722b */ /* 0x010fe20000000022 */
[----:B------:R-:W4:Y:S07]  /*1580*/  LDS.64 R26, [R4+0x680] ;  /* 0x00068000041a7984 */ /* 0x000f2e0000000a00 */
[----:B0-----:R-:W-:Y:S01]  /*1590*/  DFMA R34, R30, R18, R34 ;  /* 0x000000121e22722b */ /* 0x001fe20000000022 */
[----:B------:R-:W-:Y:S04]  /*15a0*/  LDS.64 R30, [R4+0x700] ;  /* 0x00070000041e7984 */ /* 0x000fe80000000a00 */
[----:B------:R-:W0:Y:S03]  /*15b0*/  LDS.128 R16, [R7+0x70] ;  /* 0x0000700007107984 */ /* 0x000e260000000c00 */
[----:B-1----:R-:W-:Y:S01]  /*15c0*/  DFMA R24, R12, R24, R34 ;  /* 0x000000180c18722b */ /* 0x002fe20000000022 */
[----:B------:R-:W1:Y:S07]  /*15d0*/  LDS.64 R12, [R4+0x780] ;  /* 0x00078000040c7984 */ /* 0x000e6e0000000a00 */
[----:B--2---:R-:W-:-:S08]  /*15e0*/  DFMA R14, R28, R14, R24 ;  /* 0x0000000e1c0e722b */ /* 0x004fd00000000018 */
[----:B---3--:R-:W-:-:S08]  /*15f0*/  DFMA R8, R8, R32, R14 ;  /* 0x000000200808722b */ /* 0x008fd0000000000e */
[----:B----4-:R-:W-:-:S08]  /*1600*/  DFMA R8, R26, R10, R8 ;  /* 0x0000000a1a08722b */ /* 0x010fd00000000008 */
[----:B0-----:R-:W-:-:S08]  /*1610*/  DFMA R8, R16, R30, R8 ;  /* 0x0000001e1008722b */ /* 0x001fd00000000008 */
[----:B-1----:R-:W-:Y:S01]  /*1620*/  DFMA R32, R12, R18, R8 ;  /* 0x000000120c20722b */ /* 0x002fe20000000008 */
[----:B------:R-:W-:Y:S10]  /*1630*/  BAR.SYNC.DEFER_BLOCKING 0x0 ;  /* 0x0000000000007b1d */ /* 0x000ff40000010000 */
.L_x_3:
[----:B------:R-:W-:Y:S05]  /*1640*/  BRA.U UP1, `(.L_x_0) ;  /* 0x0000000101dc7547 */ /* 0x000fea000b800000 */
        /* <DEDUP_REMOVED lines=9> */
[----:B--2---:R-:W-:-:S05]  /*16e0*/  IMAD.WIDE R10, R13, 0x8, R10 ;  /* 0x000000080d0a7825 */ /* 0x004fca00078e020a */
[----:B------:R-:W2:Y:S04]  /*16f0*/  LDG.E.64 R34, desc[UR10][R10.64] ;  /* 0x0000000a0a227981 */ /* 0x000ea8000c1e1b00 */
        /* <DEDUP_REMOVED lines=9> */
[----:B------:R-:W-:Y:S04]  /*1790*/  LDS.64 R22, [R4+0x200] ;  /* 0x0002000004167984 */ /* 0x000fe80000000a00 */
[----:B------:R-:W4:Y:S04]  /*17a0*/  LDS.128 R8, [R7+0x20] ;  /* 0x0000200007087984 */ /* 0x000f280000000c00 */
[----:B------:R-:W5:Y:S01]  /*17b0*/  LDS.64 R30, [R4+0x280] ;  /* 0x00028000041e7984 */ /* 0x000f620000000a00 */
[----:B0-----:R-:W-:-:S03]  /*17c0*/  DFMA R12, R12, R36, R32 ;  /* 0x000000240c0c722b */ /* 0x001fc60000000020 */
[----:B------:R-:W-:Y:S05]  /*17d0*/  LDS.64 R32, [R4+0x780] ;  /* 0x0007800004207984 */ /* 0x000fea0000000a00 */
[----:B-1----:R-:W-:Y:S01]  /*17e0*/  DFMA R20, R24, R14, R12 ;  /* 0x0000000e1814722b */ /* 0x002fe2000000000c */
[----:B------:R-:W-:Y:S04]  /*17f0*/  LDS.64 R24, [R4+0x300] ;  /* 0x0003000004187984 */ /* 0x000fe80000000a00 */
[----:B------:R-:W0:Y:S03]  /*1800*/  LDS.128 R12, [R7+0x30] ;  /* 0x00003000070c7984 */ /* 0x000e260000000c00 */
[----:B--2---:R-:W-:Y:S01]  /*1810*/  DFMA R16, R16, R26, R20 ;  /* 0x0000001a1010722b */ /* 0x004fe20000000014 */
[----:B------:R-:W1:Y:S04]  /*1820*/  LDS.64 R26, [R4+0x380] ;  /* 0x00038000041a7984 */ /* 0x000e680000000a00 */
[----:B------:R-:W-:Y:S03]  /*1830*/  LDS.64 R20, [R4+0x400] ;  /* 0x0004000004147984 */ /* 0x000fe60000000a00 */
[----:B---3--:R-:W-:-:S02]  /*1840*/  DFMA R28, R28, R18, R16 ;  /* 0x000000121c1c722b */ /* 0x008fc40000000010 */
[----:B------:R-:W2:Y:S06]  /*1850*/  LDS.128 R16, [R7+0x40] ;  /* 0x0000400007107984 */ /* 0x000eac0000000c00 */
[----:B----4-:R-:W-:Y:S02]  /*1860*/  DFMA R8, R8, R22, R28 ;  /* 0x000000160808722b */ /* 0x010fe4000000001c */
[----:B------:R-:W3:Y:S04]  /*1870*/  LDS.64 R28, [R4+0x480] ;  /* 0x00048000041c7984 */ /* 0x000ee80000000a00 */
[----:B------:R-:W-:Y:S02]  /*1880*/  LDS.64 R22, [R4+0x500] ;  /* 0x0005000004167984 */ /* 0x000fe40000000a00 */
[----:B-----5:R-:W-:-:S02]  /*1890*/  DFMA R30, R30, R10, R8 ;  /* 0x0000000a1e1e722b */ /* 0x020fc40000000008 */
[----:B------:R-:W4:Y:S06]  /*18a0*/  LDS.128 R8, [R7+0x50] ;  /* 0x0000500007087984 */ /* 0x000f2c0000000c00 */
        /* <DEDUP_REMOVED lines=10> */
[----:B----4-:R-:W-:-:S08]  /*1950*/  DFMA R8, R8, R22, R30 ;  /* 0x000000160808722b */ /* 0x010fd0000000001e */
[----:B0-----:R-:W-:-:S08]  /*1960*/  DFMA R8, R24, R10, R8 ;  /* 0x0000000a1808722b */ /* 0x001fd00000000008 */
[----:B-1----:R-:W-:-:S08]  /*1970*/  DFMA R8, R12, R26, R8 ;  /* 0x0000001a0c08722b */ /* 0x002fd00000000008 */
[----:B--2---:R-:W-:-:S08]  /*1980*/  DFMA R8, R20, R14, R8 ;  /* 0x0000000e1408722b */ /* 0x004fd00000000008 */
[----:B---3--:R-:W-:-:S08]  /*1990*/  DFMA R8, R16, R28, R8 ;  /* 0x0000001c1008722b */ /* 0x008fd00000000008 */
[----:B------:R-:W-:Y:S01]  /*19a0*/  DFMA R32, R32, R18, R8 ;  /* 0x000000122020722b */ /* 0x000fe20000000008 */
[----:B------:R-:W-:Y:S10]  /*19b0*/  BAR.SYNC.DEFER_BLOCKING 0x0 ;  /* 0x0000000000007b1d */ /* 0x000ff40000010000 */
.L_x_0:
[----:B------:R-:W1:Y:S01]  /*19c0*/  LDCU UR4, c[0x0][0x384] ;  /* 0x00007080ff0477ac */ /* 0x000e620008000800 */
[----:B------:R-:W0:Y:S01]  /*19d0*/  LDC.64 R6, c[0x0][0x3a0] ;  /* 0x0000e800ff067b82 */ /* 0x000e220000000a00 */
[----:B-1--4-:R-:W-:Y:S02]  /*19e0*/  IMAD R5, R5, UR4, R2 ;  /* 0x0000000405057c24 */ /* 0x012fe4000f8e0202 */
[----:B---3--:R-:W-:-:S05]  /*19f0*/  IMAD R0, R0, UR4, R3 ;  /* 0x0000000400007c24 */ /* 0x008fca000f8e0203 */
[----:B------:R-:W-:-:S05]  /*1a00*/  LEA R3, R0, R5, 0x4 ;  /* 0x0000000500037211 */ /* 0x000fca00078e20ff */
[----:B0-----:R-:W-:-:S05]  /*1a10*/  IMAD.WIDE R2, R3, 0x8, R6 ;  /* 0x0000000803027825 */ /* 0x001fca00078e0206 */
[----:B------:R-:W-:Y:S01]  /*1a20*/  STG.E.64 desc[UR10][R2.64], R32 ;  /* 0x0000002002007986 */ /* 0x000fe2000c101b0a */
[----:B------:R-:W-:Y:S05]  /*1a30*/  EXIT ;  /* 0x000000000000794d */ /* 0x000fea0003800000 */
.L_x_4:
[----:B------:R-:W-:-:S00]  /*1a40*/  BRA `(.L_x_4) ;  /* 0xfffffffc00fc7947 */ /* 0x000fc0000383ffff */
[----:B------:R-:W-:-:S00]  /*1a50*/  NOP ;  /* 0x0000000000007918 */ /* 0x000fc00000000000 */
        /* <DEDUP_REMOVED lines=10> */
.L_x_5:


//--------------------- .nv.shared.kernel_gpu5    --------------------------
	.section	.nv.shared.kernel_gpu5,"aw",@nobits
	.sectionflags	@""
	.align	8
.nv.shared.kernel_gpu5:
	.zero		5120


//--------------------- .nv.shared.reserved.0     --------------------------
	.section	.nv.shared.reserved.0,"aw",@nobits
	.weak		__nv_reservedSMEM_offset_0_alias
	.size		__nv_reservedSMEM_offset_0_alias, 0, 64
	.other		__nv_reservedSMEM_offset_0_alias,@"STO_CUDA_RESERVED_SHARED STV_DEFAULT"
__nv_reservedSMEM_offset_0_alias:
	.zero		0
	.zero		64


//--------------------- .nv.constant0.kernel_gpu5 --------------------------
	.section	.nv.constant0.kernel_gpu5,"a",@progbits
	.sectionflags	@""
	.align	4
.nv.constant0.kernel_gpu5:
	.zero		936


//--------------------- SYMBOLS --------------------------

	.type		.nv.reservedSmem.offset0,@object
	.size		.nv.reservedSmem.offset0,0x4
	.type		.nv.reservedSmem.cap,@object
	.size		.nv.reservedSmem.cap,0x4
